//
// Generated by NVIDIA NVVM Compiler
//
// Compiler Build ID: CL-36424714
// Cuda compilation tools, release 13.0, V13.0.88
// Based on NVVM 20.0.0
//

.version 9.0
.target sm_100
.address_size 64

	// .globl	_Z14rgbToGrayscalePhiiS_

.visible .entry _Z14rgbToGrayscalePhiiS_(
	.param .u64 .ptr .align 1 _Z14rgbToGrayscalePhiiS__param_0,
	.param .u32 _Z14rgbToGrayscalePhiiS__param_1,
	.param .u32 _Z14rgbToGrayscalePhiiS__param_2,
	.param .u64 .ptr .align 1 _Z14rgbToGrayscalePhiiS__param_3
)
{
	.reg .pred 	%p<3>;
	.reg .b16 	%rs<4>;
	.reg .b32 	%r<13>;
	.reg .b64 	%rd<9>;
	.reg .b64 	%fd<7>;

	ld.param.u64 	%rd3, [_Z14rgbToGrayscalePhiiS__param_0];
	ld.param.u32 	%r6, [_Z14rgbToGrayscalePhiiS__param_1];
	ld.param.u32 	%r7, [_Z14rgbToGrayscalePhiiS__param_2];
	ld.param.u64 	%rd4, [_Z14rgbToGrayscalePhiiS__param_3];
	mov.u32 	%r12, %tid.x;
	mul.lo.s32 	%r2, %r7, %r6;
	setp.ge.s32 	%p1, %r12, %r2;
	@%p1 bra 	$L__BB0_3;
	mov.u32 	%r8, %nctaid.x;
	mov.u32 	%r9, %ntid.x;
	mul.lo.s32 	%r3, %r8, %r9;
	cvta.to.global.u64 	%rd1, %rd3;
	cvta.to.global.u64 	%rd2, %rd4;
$L__BB0_2:
	mul.lo.s32 	%r10, %r12, 3;
	cvt.s64.s32 	%rd5, %r10;
	add.s64 	%rd6, %rd1, %rd5;
	ld.global.u8 	%rs1, [%rd6];
	ld.global.u8 	%rs2, [%rd6+1];
	ld.global.u8 	%rs3, [%rd6+2];
	cvt.rn.f64.u16 	%fd1, %rs1;
	cvt.rn.f64.u16 	%fd2, %rs2;
	mul.f64 	%fd3, %fd2, 0d3FE2C8B439581062;
	fma.rn.f64 	%fd4, %fd1, 0d3FD322D0E5604189, %fd3;
	cvt.rn.f64.u16 	%fd5, %rs3;
	fma.rn.f64 	%fd6, %fd5, 0d3FBD2F1A9FBE76C9, %fd4;
	cvt.rzi.u32.f64 	%r11, %fd6;
	cvt.s64.s32 	%rd7, %r12;
	add.s64 	%rd8, %rd2, %rd7;
	st.global.u8 	[%rd8], %r11;
	add.s32 	%r12, %r12, %r3;
	setp.lt.s32 	%p2, %r12, %r2;
	@%p2 bra 	$L__BB0_2;
$L__BB0_3:
	ret;

}


// ===== COMPILED SASS (sm_100) =====

	.target	sm_100

	.elftype	@"ET_EXEC"


//--------------------- .note.nv.tkinfo           --------------------------
	.section	.note.nv.tkinfo,"",@"SHT_NOTE"
	.sectionflags	@"SHF_NOTE_NV_TKINFO"
	.tkinfo
        /*0018*/ 	.word	0x00000002
        /*0030*/ 	.string	""
        /*0030*/ 	.string	"ptxas"
        /*0030*/ 	.string	"Cuda compilation tools, release 13.0, V13.0.88"
        /*0030*/ 	.string	"Build cuda_13.0.r13.0/compiler.36424714_0"
        /*0030*/ 	.string	"-arch sm_100 -m 64 "



//--------------------- .note.nv.cuinfo           --------------------------
	.section	.note.nv.cuinfo,"",@"SHT_NOTE"
	.sectionflags	@"SHF_NOTE_NV_CUINFO"
        /*0018*/ 	.short	0x0002
        /*001a*/ 	.short	0x0064
        /*001c*/ 	.short	0x0082
	.zero		2


//--------------------- .nv.info                  --------------------------
	.section	.nv.info,"",@"SHT_CUDA_INFO"
	.align	4


	//----- nvinfo : EIATTR_REGCOUNT
	.align		4
        /*0000*/ 	.byte	0x04, 0x2f
        /*0002*/ 	.short	(.L_1 - .L_0)
	.align		4
.L_0:
        /*0004*/ 	.word	index@(_Z14rgbToGrayscalePhiiS_)
        /*0008*/ 	.word	0x0000000e


	//----- nvinfo : EIATTR_FRAME_SIZE
	.align		4
.L_1:
        /*000c*/ 	.byte	0x04, 0x11
        /*000e*/ 	.short	(.L_3 - .L_2)
	.align		4
.L_2:
        /*0010*/ 	.word	index@(_Z14rgbToGrayscalePhiiS_)
        /*0014*/ 	.word	0x00000000


	//----- nvinfo : EIATTR_MIN_STACK_SIZE
	.align		4
.L_3:
        /*0018*/ 	.byte	0x04, 0x12
        /*001a*/ 	.short	(.L_5 - .L_4)
	.align		4
.L_4:
        /*001c*/ 	.word	index@(_Z14rgbToGrayscalePhiiS_)
        /*0020*/ 	.word	0x00000000
.L_5:


//--------------------- .nv.compat                --------------------------
	.section	.nv.compat,"",@"SHT_CUDA_COMPAT_INFO"
	.align	4
        /*0000*/ 	.byte	0x02, 0x09, 0x00, 0x00, 0x02, 0x02, 0x01, 0x00, 0x02, 0x05, 0x05, 0x00, 0x03, 0x07, 0x01, 0x01
        /*0010*/ 	.byte	0x02, 0x03, 0x00, 0x00, 0x02, 0x06, 0x01, 0x00, 0x04, 0x0b, 0x08, 0x00, 0x01, 0x00, 0x00, 0x00
        /*0020*/ 	.byte	0x00, 0x00, 0x00, 0x00


//--------------------- .nv.info._Z14rgbToGrayscalePhiiS_ --------------------------
	.section	.nv.info._Z14rgbToGrayscalePhiiS_,"",@"SHT_CUDA_INFO"
	.sectionflags	@""
	.align	4


	//----- nvinfo : EIATTR_CUDA_API_VERSION
	.align		4
        /*0000*/ 	.byte	0x04, 0x37
        /*0002*/ 	.short	(.L_7 - .L_6)
.L_6:
        /*0004*/ 	.word	0x00000082


	//----- nvinfo : EIATTR_KPARAM_INFO
	.align		4
.L_7:
        /*0008*/ 	.byte	0x04, 0x17
        /*000a*/ 	.short	(.L_9 - .L_8)
.L_8:
        /*000c*/ 	.word	0x00000000
        /*0010*/ 	.short	0x0003
        /*0012*/ 	.short	0x0010
        /*0014*/ 	.byte	0x00, 0xf5, 0x21, 0x00


	//----- nvinfo : EIATTR_KPARAM_INFO
	.align		4
.L_9:
        /*0018*/ 	.byte	0x04, 0x17
        /*001a*/ 	.short	(.L_11 - .L_10)
.L_10:
        /*001c*/ 	.word	0x00000000
        /*0020*/ 	.short	0x0002
        /*0022*/ 	.short	0x000c
        /*0024*/ 	.byte	0x00, 0xf0, 0x11, 0x00


	//----- nvinfo : EIATTR_KPARAM_INFO
	.align		4
.L_11:
        /*0028*/ 	.byte	0x04, 0x17
        /*002a*/ 	.short	(.L_13 - .L_12)
.L_12:
        /*002c*/ 	.word	0x00000000
        /*0030*/ 	.short	0x0001
        /*0032*/ 	.short	0x0008
        /*0034*/ 	.byte	0x00, 0xf0, 0x11, 0x00


	//----- nvinfo : EIATTR_KPARAM_INFO
	.align		4
.L_13:
        /*0038*/ 	.byte	0x04, 0x17
        /*003a*/ 	.short	(.L_15 - .L_14)
.L_14:
        /*003c*/ 	.word	0x00000000
        /*0040*/ 	.short	0x0000
        /*0042*/ 	.short	0x0000
        /*0044*/ 	.byte	0x00, 0xf5, 0x21, 0x00


	//----- nvinfo : EIATTR_SPARSE_MMA_MASK
	.align		4
.L_15:
        /*0048*/ 	.byte	0x03, 0x50
        /*004a*/ 	.short	0x0000


	//----- nvinfo : EIATTR_MAXREG_COUNT
	.align		4
        /*004c*/ 	.byte	0x03, 0x1b
        /*004e*/ 	.short	0x00ff


	//----- nvinfo : EIATTR_MERCURY_ISA_VERSION
	.align		4
        /*0050*/ 	.byte	0x03, 0x5f
        /*0052*/ 	.short	0x0101


	//----- nvinfo : EIATTR_VRC_CTA_INIT_COUNT
	.align		4
        /*0054*/ 	.byte	0x02, 0x4a
	.zero		1
	.zero		1


	//----- nvinfo : EIATTR_EXIT_INSTR_OFFSETS
	.align		4
        /*0058*/ 	.byte	0x04, 0x1c
        /*005a*/ 	.short	(.L_17 - .L_16)


	//   ....[0]....
.L_16:
        /*005c*/ 	.word	0x00000050


	//   ....[1]....
        /*0060*/ 	.word	0x00000250


	//----- nvinfo : EIATTR_CRS_STACK_SIZE
	.align		4
.L_17:
        /*0064*/ 	.byte	0x04, 0x1e
        /*0066*/ 	.short	(.L_19 - .L_18)
.L_18:
        /*0068*/ 	.word	0x00000000


	//----- nvinfo : EIATTR_CBANK_PARAM_SIZE
	.align		4
.L_19:
        /*006c*/ 	.byte	0x03, 0x19
        /*006e*/ 	.short	0x0018


	//----- nvinfo : EIATTR_PARAM_CBANK
	.align		4
        /*0070*/ 	.byte	0x04, 0x0a
        /*0072*/ 	.short	(.L_21 - .L_20)
	.align		4
.L_20:
        /*0074*/ 	.word	index@(.nv.constant0._Z14rgbToGrayscalePhiiS_)
        /*0078*/ 	.short	0x0380
        /*007a*/ 	.short	0x0018


	//----- nvinfo : EIATTR_SW_WAR
	.align		4
.L_21:
        /*007c*/ 	.byte	0x04, 0x36
        /*007e*/ 	.short	(.L_23 - .L_22)
.L_22:
        /*0080*/ 	.word	0x00000008
.L_23:


//--------------------- .nv.callgraph             --------------------------
	.section	.nv.callgraph,"",@"SHT_CUDA_CALLGRAPH"
	.align	4
	.sectionentsize	8
	.align		4
        /*0000*/ 	.word	0x00000000
	.align		4
        /*0004*/ 	.word	0xffffffff
	.align		4
        /*0008*/ 	.word	0x00000000
	.align		4
        /*000c*/ 	.word	0xfffffffe
	.align		4
        /*0010*/ 	.word	0x00000000
	.align		4
        /*0014*/ 	.word	0xfffffffd
	.align		4
        /*0018*/ 	.word	0x00000000
	.align		4
        /*001c*/ 	.word	0xfffffffc


//--------------------- .text._Z14rgbToGrayscalePhiiS_ --------------------------
	.section	.text._Z14rgbToGrayscalePhiiS_,"ax",@progbits
	.align	128
        .global         _Z14rgbToGrayscalePhiiS_
        .type           _Z14rgbToGrayscalePhiiS_,@function
        .size           _Z14rgbToGrayscalePhiiS_,(.L_x_2 - _Z14rgbToGrayscalePhiiS_)
        .other          _Z14rgbToGrayscalePhiiS_,@"STO_CUDA_ENTRY STV_DEFAULT"
_Z14rgbToGrayscalePhiiS_:
.text._Z14rgbToGrayscalePhiiS_:
[----:B------:R-:W-:Y:S01]  /*0000*/  LDC R1, c[0x0][0x37c] ;  /* 0x0000df00ff017b82 */ /* 0x000fe20000000800 */
[----:B------:R-:W0:Y:S01]  /*0010*/  S2R R0, SR_TID.X ;  /* 0x0000000000007919 */ /* 0x000e220000002100 */
[----:B------:R-:W1:Y:S02]  /*0020*/  LDCU.64 UR4, c[0x0][0x388] ;  /* 0x00007100ff0477ac */ /* 0x000e640008000a00 */
[----:B-1----:R-:W-:-:S06]  /*0030*/  UIMAD UR4, UR5, UR4, URZ ;  /* 0x00000004050472a4 */ /* 0x002fcc000f8e02ff */
[----:B0-----:R-:W-:-:S13]  /*0040*/  ISETP.GE.AND P0, PT, R0, UR4, PT ;  /* 0x0000000400007c0c */ /* 0x001fda000bf06270 */
[----:B------:R-:W-:Y:S05]  /*0050*/  @P0 EXIT ;  /* 0x000000000000094d */ /* 0x000fea0003800000 */
[----:B------:R-:W0:Y:S01]  /*0060*/  LDCU UR5, c[0x0][0x370] ;  /* 0x00006e00ff0577ac */ /* 0x000e220008000800 */
[----:B------:R-:W0:Y:S01]  /*0070*/  LDCU UR6, c[0x0][0x360] ;  /* 0x00006c00ff0677ac */ /* 0x000e220008000800 */
[----:B------:R-:W1:Y:S01]  /*0080*/  LDCU.64 UR8, c[0x0][0x358] ;  /* 0x00006b00ff0877ac */ /* 0x000e620008000a00 */
[----:B------:R-:W2:Y:S01]  /*0090*/  LDCU.64 UR10, c[0x0][0x380] ;  /* 0x00007000ff0a77ac */ /* 0x000ea20008000a00 */
[----:B------:R-:W3:Y:S01]  /*00a0*/  LDCU.64 UR12, c[0x0][0x390] ;  /* 0x00007200ff0c77ac */ /* 0x000ee20008000a00 */
[----:B0-----:R-:W-:-:S12]  /*00b0*/  UIMAD UR5, UR5, UR6, URZ ;  /* 0x00000006050572a4 */ /* 0x001fd8000f8e02ff */
.L_x_0:
[----:B0-----:R-:W-:-:S05]  /*00c0*/  IMAD R3, R0, 0x3, RZ ;  /* 0x0000000300037824 */ /* 0x001fca00078e02ff */
[----:B--2---:R-:W-:-:S04]  /*00d0*/  IADD3 R2, P0, PT, R3, UR10, RZ ;  /* 0x0000000a03027c10 */ /* 0x004fc8000ff1e0ff */
[----:B------:R-:W-:-:S05]  /*00e0*/  LEA.HI.X.SX32 R3, R3, UR11, 0x1, P0 ;  /* 0x0000000b03037c11 */ /* 0x000fca00080f0eff */
[----:B-1----:R-:W2:Y:S04]  /*00f0*/  LDG.E.U8 R11, desc[UR8][R2.64+0x1] ;  /* 0x00000108020b7981 */ /* 0x002ea8000c1e1100 */
[----:B------:R-:W4:Y:S04]  /*0100*/  LDG.E.U8 R10, desc[UR8][R2.64] ;  /* 0x00000008020a7981 */ /* 0x000f28000c1e1100 */
[----:B------:R3:W5:Y:S01]  /*0110*/  LDG.E.U8 R8, desc[UR8][R2.64+0x2] ;  /* 0x0000020802087981 */ /* 0x000762000c1e1100 */
[----:B------:R-:W-:Y:S01]  /*0120*/  UMOV UR6, 0x39581062 ;  /* 0x3958106200067882 */ /* 0x000fe20000000000 */
[----:B------:R-:W-:Y:S01]  /*0130*/  UMOV UR7, 0x3fe2c8b4 ;  /* 0x3fe2c8b400077882 */ /* 0x000fe20000000000 */
[----:B---3--:R-:W-:-:S04]  /*0140*/  IADD3 R2, P0, PT, R0, UR12, RZ ;  /* 0x0000000c00027c10 */ /* 0x008fc8000ff1e0ff */
[C---:B------:R-:W-:Y:S01]  /*0150*/  LEA.HI.X.SX32 R3, R0.reuse, UR13, 0x1, P0 ;  /* 0x0000000d00037c11 */ /* 0x040fe200080f0eff */
[----:B------:R-:W-:-:S05]  /*0160*/  VIADD R0, R0, UR5 ;  /* 0x0000000500007c36 */ /* 0x000fca0008000000 */
[----:B------:R-:W-:Y:S01]  /*0170*/  ISETP.GE.AND P0, PT, R0, UR4, PT ;  /* 0x0000000400007c0c */ /* 0x000fe2000bf06270 */
[----:B--2---:R-:W0:Y:S08]  /*0180*/  I2F.F64.U16 R6, R11 ;  /* 0x0000000b00067312 */ /* 0x004e300000101800 */
[----:B----4-:R-:W1:Y:S01]  /*0190*/  I2F.F64.U16 R4, R10 ;  /* 0x0000000a00047312 */ /* 0x010e620000101800 */
[----:B0-----:R-:W-:-:S07]  /*01a0*/  DMUL R6, R6, UR6 ;  /* 0x0000000606067c28 */ /* 0x001fce0008000000 */
[----:B-----5:R-:W0:Y:S01]  /*01b0*/  I2F.F64.U16 R8, R8 ;  /* 0x0000000800087312 */ /* 0x020e220000101800 */
[----:B------:R-:W-:Y:S01]  /*01c0*/  UMOV UR6, 0xe5604189 ;  /* 0xe560418900067882 */ /* 0x000fe20000000000 */
[----:B------:R-:W-:Y:S02]  /*01d0*/  UMOV UR7, 0x3fd322d0 ;  /* 0x3fd322d000077882 */ /* 0x000fe40000000000 */
[----:B-1----:R-:W-:Y:S01]  /*01e0*/  DFMA R4, R4, UR6, R6 ;  /* 0x0000000604047c2b */ /* 0x002fe20008000006 */
[----:B------:R-:W-:Y:S01]  /*01f0*/  UMOV UR6, 0x9fbe76c9 ;  /* 0x9fbe76c900067882 */ /* 0x000fe20000000000 */
[----:B------:R-:W-:-:S06]  /*0200*/  UMOV UR7, 0x3fbd2f1a ;  /* 0x3fbd2f1a00077882 */ /* 0x000fcc0000000000 */
[----:B0-----:R-:W-:-:S10]  /*0210*/  DFMA R4, R8, UR6, R4 ;  /* 0x0000000608047c2b */ /* 0x001fd40008000004 */
[----:B------:R-:W0:Y:S02]  /*0220*/  F2I.U32.F64.TRUNC R5, R4 ;  /* 0x0000000400057311 */ /* 0x000e24000030d000 */
[----:B0-----:R0:W-:Y:S01]  /*0230*/  STG.E.U8 desc[UR8][R2.64], R5 ;  /* 0x0000000502007986 */ /* 0x0011e2000c101108 */
[----:B------:R-:W-:Y:S05]  /*0240*/  @!P0 BRA `(.L_x_0) ;  /* 0xfffffffc009c8947 */ /* 0x000fea000383ffff */
[----:B------:R-:W-:Y:S05]  /*0250*/  EXIT ;  /* 0x000000000000794d */ /* 0x000fea0003800000 */
.L_x_1:
[----:B------:R-:W-:-:S00]  /*0260*/  BRA `(.L_x_1) ;  /* 0xfffffffc00fc7947 */ /* 0x000fc0000383ffff */
[----:B------:R-:W-:-:S00]  /*0270*/  NOP ;  /* 0x0000000000007918 */ /* 0x000fc00000000000 */
        /* <DEDUP_REMOVED lines=8> */
.L_x_2:


//--------------------- .nv.shared.reserved.0     --------------------------
	.section	.nv.shared.reserved.0,"aw",@nobits
	.weak		__nv_reservedSMEM_offset_0_alias
	.size		__nv_reservedSMEM_offset_0_alias, 0, 64
	.other		__nv_reservedSMEM_offset_0_alias,@"STO_CUDA_RESERVED_SHARED STV_DEFAULT"
__nv_reservedSMEM_offset_0_alias:
	.zero		0
	.zero		64


//--------------------- .nv.constant0._Z14rgbToGrayscalePhiiS_ --------------------------
	.section	.nv.constant0._Z14rgbToGrayscalePhiiS_,"a",@progbits
	.sectionflags	@""
	.align	4
.nv.constant0._Z14rgbToGrayscalePhiiS_:
	.zero		920


//--------------------- SYMBOLS --------------------------

	.type		.nv.reservedSmem.offset0,@object
	.size		.nv.reservedSmem.offset0,0x4
